//
// Generated by NVIDIA NVVM Compiler
//
// Compiler Build ID: CL-36424714
// Cuda compilation tools, release 13.0, V13.0.88
// Based on NVVM 20.0.0
//

.version 9.0
.target sm_100
.address_size 64

	// .globl	_Z11good_kernelPii

.visible .entry _Z11good_kernelPii(
	.param .u64 .ptr .align 1 _Z11good_kernelPii_param_0,
	.param .u32 _Z11good_kernelPii_param_1
)
{
	.reg .pred 	%p<2>;
	.reg .b32 	%r<6>;
	.reg .b64 	%rd<5>;

	ld.param.u64 	%rd1, [_Z11good_kernelPii_param_0];
	ld.param.u32 	%r2, [_Z11good_kernelPii_param_1];
	mov.u32 	%r3, %ctaid.x;
	mov.u32 	%r4, %ntid.x;
	mov.u32 	%r5, %tid.x;
	mad.lo.s32 	%r1, %r3, %r4, %r5;
	setp.ge.s32 	%p1, %r1, %r2;
	@%p1 bra 	$L__BB0_2;
	cvta.to.global.u64 	%rd2, %rd1;
	mul.wide.s32 	%rd3, %r1, 4;
	add.s64 	%rd4, %rd2, %rd3;
	st.global.u32 	[%rd4], %r1;
$L__BB0_2:
	ret;

}
	// .globl	_Z10bad_kernelPi
.visible .entry _Z10bad_kernelPi(
	.param .u64 .ptr .align 1 _Z10bad_kernelPi_param_0
)
{
	.reg .b32 	%r<2>;
	.reg .b64 	%rd<3>;

	ld.param.u64 	%rd1, [_Z10bad_kernelPi_param_0];
	cvta.to.global.u64 	%rd2, %rd1;
	mov.b32 	%r1, 42;
	st.global.u32 	[%rd2+40000000], %r1;
	ret;

}


// ===== COMPILED SASS (sm_100) =====

	.target	sm_100

	.elftype	@"ET_EXEC"


//--------------------- .note.nv.tkinfo           --------------------------
	.section	.note.nv.tkinfo,"",@"SHT_NOTE"
	.sectionflags	@"SHF_NOTE_NV_TKINFO"
	.tkinfo
        /*0018*/ 	.word	0x00000002
        /*0030*/ 	.string	""
        /*0030*/ 	.string	"ptxas"
        /*0030*/ 	.string	"Cuda compilation tools, release 13.0, V13.0.88"
        /*0030*/ 	.string	"Build cuda_13.0.r13.0/compiler.36424714_0"
        /*0030*/ 	.string	"-arch sm_100 -m 64 "



//--------------------- .note.nv.cuinfo           --------------------------
	.section	.note.nv.cuinfo,"",@"SHT_NOTE"
	.sectionflags	@"SHF_NOTE_NV_CUINFO"
        /*0018*/ 	.short	0x0002
        /*001a*/ 	.short	0x0064
        /*001c*/ 	.short	0x0082
	.zero		2


//--------------------- .nv.info                  --------------------------
	.section	.nv.info,"",@"SHT_CUDA_INFO"
	.align	4


	//----- nvinfo : EIATTR_REGCOUNT
	.align		4
        /*0000*/ 	.byte	0x04, 0x2f
        /*0002*/ 	.short	(.L_1 - .L_0)
	.align		4
.L_0:
        /*0004*/ 	.word	index@(_Z11good_kernelPii)
        /*0008*/ 	.word	0x00000008


	//----- nvinfo : EIATTR_FRAME_SIZE
	.align		4
.L_1:
        /*000c*/ 	.byte	0x04, 0x11
        /*000e*/ 	.short	(.L_3 - .L_2)
	.align		4
.L_2:
        /*0010*/ 	.word	index@(_Z11good_kernelPii)
        /*0014*/ 	.word	0x00000000


	//----- nvinfo : EIATTR_REGCOUNT
	.align		4
.L_3:
        /*0018*/ 	.byte	0x04, 0x2f
        /*001a*/ 	.short	(.L_5 - .L_4)
	.align		4
.L_4:
        /*001c*/ 	.word	index@(_Z10bad_kernelPi)
        /*0020*/ 	.word	0x00000008


	//----- nvinfo : EIATTR_FRAME_SIZE
	.align		4
.L_5:
        /*0024*/ 	.byte	0x04, 0x11
        /*0026*/ 	.short	(.L_7 - .L_6)
	.align		4
.L_6:
        /*0028*/ 	.word	index@(_Z10bad_kernelPi)
        /*002c*/ 	.word	0x00000000


	//----- nvinfo : EIATTR_MIN_STACK_SIZE
	.align		4
.L_7:
        /*0030*/ 	.byte	0x04, 0x12
        /*0032*/ 	.short	(.L_9 - .L_8)
	.align		4
.L_8:
        /*0034*/ 	.word	index@(_Z10bad_kernelPi)
        /*0038*/ 	.word	0x00000000


	//----- nvinfo : EIATTR_MIN_STACK_SIZE
	.align		4
.L_9:
        /*003c*/ 	.byte	0x04, 0x12
        /*003e*/ 	.short	(.L_11 - .L_10)
	.align		4
.L_10:
        /*0040*/ 	.word	index@(_Z11good_kernelPii)
        /*0044*/ 	.word	0x00000000
.L_11:


//--------------------- .nv.compat                --------------------------
	.section	.nv.compat,"",@"SHT_CUDA_COMPAT_INFO"
	.align	4
        /*0000*/ 	.byte	0x02, 0x09, 0x00, 0x00, 0x02, 0x02, 0x01, 0x00, 0x02, 0x05, 0x05, 0x00, 0x03, 0x07, 0x01, 0x01
        /*0010*/ 	.byte	0x02, 0x03, 0x00, 0x00, 0x02, 0x06, 0x01, 0x00, 0x04, 0x0b, 0x08, 0x00, 0x09, 0x00, 0x00, 0x00
        /*0020*/ 	.byte	0x00, 0x00, 0x00, 0x00


//--------------------- .nv.info._Z10bad_kernelPi --------------------------
	.section	.nv.info._Z10bad_kernelPi,"",@"SHT_CUDA_INFO"
	.sectionflags	@""
	.align	4


	//----- nvinfo : EIATTR_CUDA_API_VERSION
	.align		4
        /*0000*/ 	.byte	0x04, 0x37
        /*0002*/ 	.short	(.L_13 - .L_12)
.L_12:
        /*0004*/ 	.word	0x00000082


	//----- nvinfo : EIATTR_KPARAM_INFO
	.align		4
.L_13:
        /*0008*/ 	.byte	0x04, 0x17
        /*000a*/ 	.short	(.L_15 - .L_14)
.L_14:
        /*000c*/ 	.word	0x00000000
        /*0010*/ 	.short	0x0000
        /*0012*/ 	.short	0x0000
        /*0014*/ 	.byte	0x00, 0xf5, 0x21, 0x00


	//----- nvinfo : EIATTR_SPARSE_MMA_MASK
	.align		4
.L_15:
        /*0018*/ 	.byte	0x03, 0x50
        /*001a*/ 	.short	0x0000


	//----- nvinfo : EIATTR_MAXREG_COUNT
	.align		4
        /*001c*/ 	.byte	0x03, 0x1b
        /*001e*/ 	.short	0x00ff


	//----- nvinfo : EIATTR_MERCURY_ISA_VERSION
	.align		4
        /*0020*/ 	.byte	0x03, 0x5f
        /*0022*/ 	.short	0x0101


	//----- nvinfo : EIATTR_VRC_CTA_INIT_COUNT
	.align		4
        /*0024*/ 	.byte	0x02, 0x4a
	.zero		1
	.zero		1


	//----- nvinfo : EIATTR_EXIT_INSTR_OFFSETS
	.align		4
        /*0028*/ 	.byte	0x04, 0x1c
        /*002a*/ 	.short	(.L_17 - .L_16)


	//   ....[0]....
.L_16:
        /*002c*/ 	.word	0x00000090


	//----- nvinfo : EIATTR_CBANK_PARAM_SIZE
	.align		4
.L_17:
        /*0030*/ 	.byte	0x03, 0x19
        /*0032*/ 	.short	0x0008


	//----- nvinfo : EIATTR_PARAM_CBANK
	.align		4
        /*0034*/ 	.byte	0x04, 0x0a
        /*0036*/ 	.short	(.L_19 - .L_18)
	.align		4
.L_18:
        /*0038*/ 	.word	index@(.nv.constant0._Z10bad_kernelPi)
        /*003c*/ 	.short	0x0380
        /*003e*/ 	.short	0x0008


	//----- nvinfo : EIATTR_SW_WAR
	.align		4
.L_19:
        /*0040*/ 	.byte	0x04, 0x36
        /*0042*/ 	.short	(.L_21 - .L_20)
.L_20:
        /*0044*/ 	.word	0x00000008
.L_21:


//--------------------- .nv.info._Z11good_kernelPii --------------------------
	.section	.nv.info._Z11good_kernelPii,"",@"SHT_CUDA_INFO"
	.sectionflags	@""
	.align	4


	//----- nvinfo : EIATTR_CUDA_API_VERSION
	.align		4
        /*0000*/ 	.byte	0x04, 0x37
        /*0002*/ 	.short	(.L_23 - .L_22)
.L_22:
        /*0004*/ 	.word	0x00000082


	//----- nvinfo : EIATTR_KPARAM_INFO
	.align		4
.L_23:
        /*0008*/ 	.byte	0x04, 0x17
        /*000a*/ 	.short	(.L_25 - .L_24)
.L_24:
        /*000c*/ 	.word	0x00000000
        /*0010*/ 	.short	0x0001
        /*0012*/ 	.short	0x0008
        /*0014*/ 	.byte	0x00, 0xf0, 0x11, 0x00


	//----- nvinfo : EIATTR_KPARAM_INFO
	.align		4
.L_25:
        /*0018*/ 	.byte	0x04, 0x17
        /*001a*/ 	.short	(.L_27 - .L_26)
.L_26:
        /*001c*/ 	.word	0x00000000
        /*0020*/ 	.short	0x0000
        /*0022*/ 	.short	0x0000
        /*0024*/ 	.byte	0x00, 0xf5, 0x21, 0x00


	//----- nvinfo : EIATTR_SPARSE_MMA_MASK
	.align		4
.L_27:
        /*0028*/ 	.byte	0x03, 0x50
        /*002a*/ 	.short	0x0000


	//----- nvinfo : EIATTR_MAXREG_COUNT
	.align		4
        /*002c*/ 	.byte	0x03, 0x1b
        /*002e*/ 	.short	0x00ff


	//----- nvinfo : EIATTR_MERCURY_ISA_VERSION
	.align		4
        /*0030*/ 	.byte	0x03, 0x5f
        /*0032*/ 	.short	0x0101


	//----- nvinfo : EIATTR_VRC_CTA_INIT_COUNT
	.align		4
        /*0034*/ 	.byte	0x02, 0x4a
	.zero		1
	.zero		1


	//----- nvinfo : EIATTR_EXIT_INSTR_OFFSETS
	.align		4
        /*0038*/ 	.byte	0x04, 0x1c
        /*003a*/ 	.short	(.L_29 - .L_28)


	//   ....[0]....
.L_28:
        /*003c*/ 	.word	0x00000070


	//   ....[1]....
        /*0040*/ 	.word	0x000000c0


	//----- nvinfo : EIATTR_CBANK_PARAM_SIZE
	.align		4
.L_29:
        /*0044*/ 	.byte	0x03, 0x19
        /*0046*/ 	.short	0x000c


	//----- nvinfo : EIATTR_PARAM_CBANK
	.align		4
        /*0048*/ 	.byte	0x04, 0x0a
        /*004a*/ 	.short	(.L_31 - .L_30)
	.align		4
.L_30:
        /*004c*/ 	.word	index@(.nv.constant0._Z11good_kernelPii)
        /*0050*/ 	.short	0x0380
        /*0052*/ 	.short	0x000c


	//----- nvinfo : EIATTR_SW_WAR
	.align		4
.L_31:
        /*0054*/ 	.byte	0x04, 0x36
        /*0056*/ 	.short	(.L_33 - .L_32)
.L_32:
        /*0058*/ 	.word	0x00000008
.L_33:


//--------------------- .nv.callgraph             --------------------------
	.section	.nv.callgraph,"",@"SHT_CUDA_CALLGRAPH"
	.align	4
	.sectionentsize	8
	.align		4
        /*0000*/ 	.word	0x00000000
	.align		4
        /*0004*/ 	.word	0xffffffff
	.align		4
        /*0008*/ 	.word	0x00000000
	.align		4
        /*000c*/ 	.word	0xfffffffe
	.align		4
        /*0010*/ 	.word	0x00000000
	.align		4
        /*0014*/ 	.word	0xfffffffd
	.align		4
        /*0018*/ 	.word	0x00000000
	.align		4
        /*001c*/ 	.word	0xfffffffc


//--------------------- .text._Z10bad_kernelPi    --------------------------
	.section	.text._Z10bad_kernelPi,"ax",@progbits
	.align	128
        .global         _Z10bad_kernelPi
        .type           _Z10bad_kernelPi,@function
        .size           _Z10bad_kernelPi,(.L_x_2 - _Z10bad_kernelPi)
        .other          _Z10bad_kernelPi,@"STO_CUDA_ENTRY STV_DEFAULT"
_Z10bad_kernelPi:
.text._Z10bad_kernelPi:
[----:B------:R-:W-:Y:S01]  /*0000*/  LDC R1, c[0x0][0x37c] ;  /* 0x0000df00ff017b82 */ /* 0x000fe20000000800 */
[----:B------:R-:W0:Y:S01]  /*0010*/  LDCU.64 UR4, c[0x0][0x380] ;  /* 0x00007000ff0477ac */ /* 0x000e220008000a00 */
[----:B------:R-:W-:Y:S01]  /*0020*/  HFMA2 R5, -RZ, RZ, 0, 2.50339508056640625e-06 ;  /* 0x0000002aff057431 */ /* 0x000fe200000001ff */
[----:B------:R-:W1:Y:S01]  /*0030*/  LDCU.64 UR6, c[0x0][0x358] ;  /* 0x00006b00ff0677ac */ /* 0x000e620008000a00 */
[----:B0-----:R-:W-:-:S04]  /*0040*/  UIADD3 UR8, UP0, UPT, UR4, 0x2000000, URZ ;  /* 0x0200000004087890 */ /* 0x001fc8000ff1e0ff */
[----:B------:R-:W-:Y:S02]  /*0050*/  UIADD3.X UR4, UPT, UPT, URZ, UR5, URZ, UP0, !UPT ;  /* 0x00000005ff047290 */ /* 0x000fe400087fe4ff */
[----:B------:R-:W-:-:S04]  /*0060*/  MOV R2, UR8 ;  /* 0x0000000800027c02 */ /* 0x000fc80008000f00 */
[----:B------:R-:W-:-:S05]  /*0070*/  MOV R3, UR4 ;  /* 0x0000000400037c02 */ /* 0x000fca0008000f00 */
[----:B-1----:R-:W-:Y:S01]  /*0080*/  STG.E desc[UR6][R2.64+0x625a00], R5 ;  /* 0x625a000502007986 */ /* 0x002fe2000c101906 */
[----:B------:R-:W-:Y:S05]  /*0090*/  EXIT ;  /* 0x000000000000794d */ /* 0x000fea0003800000 */
.L_x_0:
[----:B------:R-:W-:-:S00]  /*00a0*/  BRA `(.L_x_0) ;  /* 0xfffffffc00fc7947 */ /* 0x000fc0000383ffff */
[----:B------:R-:W-:-:S00]  /*00b0*/  NOP ;  /* 0x0000000000007918 */ /* 0x000fc00000000000 */
        /* <DEDUP_REMOVED lines=12> */
.L_x_2:


//--------------------- .text._Z11good_kernelPii  --------------------------
	.section	.text._Z11good_kernelPii,"ax",@progbits
	.align	128
        .global         _Z11good_kernelPii
        .type           _Z11good_kernelPii,@function
        .size           _Z11good_kernelPii,(.L_x_3 - _Z11good_kernelPii)
        .other          _Z11good_kernelPii,@"STO_CUDA_ENTRY STV_DEFAULT"
_Z11good_kernelPii:
.text._Z11good_kernelPii:
[----:B------:R-:W-:Y:S01]  /*0000*/  LDC R1, c[0x0][0x37c] ;  /* 0x0000df00ff017b82 */ /* 0x000fe20000000800 */
[----:B------:R-:W0:Y:S07]  /*0010*/  S2R R0, SR_TID.X ;  /* 0x0000000000007919 */ /* 0x000e2e0000002100 */
[----:B------:R-:W0:Y:S01]  /*0020*/  S2UR UR4, SR_CTAID.X ;  /* 0x00000000000479c3 */ /* 0x000e220000002500 */
[----:B------:R-:W1:Y:S07]  /*0030*/  LDCU UR5, c[0x0][0x388] ;  /* 0x00007100ff0577ac */ /* 0x000e6e0008000800 */
[----:B------:R-:W0:Y:S02]  /*0040*/  LDC R5, c[0x0][0x360] ;  /* 0x0000d800ff057b82 */ /* 0x000e240000000800 */
[----:B0-----:R-:W-:-:S05]  /*0050*/  IMAD R5, R5, UR4, R0 ;  /* 0x0000000405057c24 */ /* 0x001fca000f8e0200 */
[----:B-1----:R-:W-:-:S13]  /*0060*/  ISETP.GE.AND P0, PT, R5, UR5, PT ;  /* 0x0000000505007c0c */ /* 0x002fda000bf06270 */
[----:B------:R-:W-:Y:S05]  /*0070*/  @P0 EXIT ;  /* 0x000000000000094d */ /* 0x000fea0003800000 */
[----:B------:R-:W0:Y:S01]  /*0080*/  LDC.64 R2, c[0x0][0x380] ;  /* 0x0000e000ff027b82 */ /* 0x000e220000000a00 */
[----:B------:R-:W1:Y:S01]  /*0090*/  LDCU.64 UR4, c[0x0][0x358] ;  /* 0x00006b00ff0477ac */ /* 0x000e620008000a00 */
[----:B0-----:R-:W-:-:S05]  /*00a0*/  IMAD.WIDE R2, R5, 0x4, R2 ;  /* 0x0000000405027825 */ /* 0x001fca00078e0202 */
[----:B-1----:R-:W-:Y:S01]  /*00b0*/  STG.E desc[UR4][R2.64], R5 ;  /* 0x0000000502007986 */ /* 0x002fe2000c101904 */
[----:B------:R-:W-:Y:S05]  /*00c0*/  EXIT ;  /* 0x000000000000794d */ /* 0x000fea0003800000 */
.L_x_1:
        /* <DEDUP_REMOVED lines=11> */
.L_x_3:


//--------------------- .nv.shared.reserved.0     --------------------------
	.section	.nv.shared.reserved.0,"aw",@nobits
	.weak		__nv_reservedSMEM_offset_0_alias
	.size		__nv_reservedSMEM_offset_0_alias, 0, 64
	.other		__nv_reservedSMEM_offset_0_alias,@"STO_CUDA_RESERVED_SHARED STV_DEFAULT"
__nv_reservedSMEM_offset_0_alias:
	.zero		0
	.zero		64


//--------------------- .nv.constant0._Z10bad_kernelPi --------------------------
	.section	.nv.constant0._Z10bad_kernelPi,"a",@progbits
	.sectionflags	@""
	.align	4
.nv.constant0._Z10bad_kernelPi:
	.zero		904


//--------------------- .nv.constant0._Z11good_kernelPii --------------------------
	.section	.nv.constant0._Z11good_kernelPii,"a",@progbits
	.sectionflags	@""
	.align	4
.nv.constant0._Z11good_kernelPii:
	.zero		908


//--------------------- SYMBOLS --------------------------

	.type		.nv.reservedSmem.offset0,@object
	.size		.nv.reservedSmem.offset0,0x4
